//
// Generated by NVIDIA NVVM Compiler
//
// Compiler Build ID: CL-36424714
// Cuda compilation tools, release 13.0, V13.0.88
// Based on NVVM 20.0.0
//

.version 9.0
.target sm_100
.address_size 64

	// .globl	_Z16read_only_kernelPKiPii

.visible .entry _Z16read_only_kernelPKiPii(
	.param .u64 .ptr .align 1 _Z16read_only_kernelPKiPii_param_0,
	.param .u64 .ptr .align 1 _Z16read_only_kernelPKiPii_param_1,
	.param .u32 _Z16read_only_kernelPKiPii_param_2
)
{
	.reg .pred 	%p<2>;
	.reg .b32 	%r<7>;
	.reg .b64 	%rd<7>;

	ld.param.u64 	%rd1, [_Z16read_only_kernelPKiPii_param_0];
	ld.param.u64 	%rd2, [_Z16read_only_kernelPKiPii_param_1];
	ld.param.u32 	%r2, [_Z16read_only_kernelPKiPii_param_2];
	mov.u32 	%r3, %ctaid.x;
	mov.u32 	%r4, %ntid.x;
	mov.u32 	%r5, %tid.x;
	mad.lo.s32 	%r1, %r3, %r4, %r5;
	setp.ge.s32 	%p1, %r1, %r2;
	@%p1 bra 	$L__BB0_2;
	cvta.to.global.u64 	%rd3, %rd1;
	cvta.to.global.u64 	%rd4, %rd2;
	ld.global.u32 	%r6, [%rd3];
	mul.wide.s32 	%rd5, %r1, 4;
	add.s64 	%rd6, %rd4, %rd5;
	st.global.u32 	[%rd6], %r6;
$L__BB0_2:
	ret;

}


// ===== COMPILED SASS (sm_100) =====

	.target	sm_100

	.elftype	@"ET_EXEC"


//--------------------- .note.nv.tkinfo           --------------------------
	.section	.note.nv.tkinfo,"",@"SHT_NOTE"
	.sectionflags	@"SHF_NOTE_NV_TKINFO"
	.tkinfo
        /*0018*/ 	.word	0x00000002
        /*0030*/ 	.string	""
        /*0030*/ 	.string	"ptxas"
        /*0030*/ 	.string	"Cuda compilation tools, release 13.0, V13.0.88"
        /*0030*/ 	.string	"Build cuda_13.0.r13.0/compiler.36424714_0"
        /*0030*/ 	.string	"-arch sm_100 -m 64 "



//--------------------- .note.nv.cuinfo           --------------------------
	.section	.note.nv.cuinfo,"",@"SHT_NOTE"
	.sectionflags	@"SHF_NOTE_NV_CUINFO"
        /*0018*/ 	.short	0x0002
        /*001a*/ 	.short	0x0064
        /*001c*/ 	.short	0x0082
	.zero		2


//--------------------- .nv.info                  --------------------------
	.section	.nv.info,"",@"SHT_CUDA_INFO"
	.align	4


	//----- nvinfo : EIATTR_REGCOUNT
	.align		4
        /*0000*/ 	.byte	0x04, 0x2f
        /*0002*/ 	.short	(.L_1 - .L_0)
	.align		4
.L_0:
        /*0004*/ 	.word	index@(_Z16read_only_kernelPKiPii)
        /*0008*/ 	.word	0x0000000a


	//----- nvinfo : EIATTR_FRAME_SIZE
	.align		4
.L_1:
        /*000c*/ 	.byte	0x04, 0x11
        /*000e*/ 	.short	(.L_3 - .L_2)
	.align		4
.L_2:
        /*0010*/ 	.word	index@(_Z16read_only_kernelPKiPii)
        /*0014*/ 	.word	0x00000000


	//----- nvinfo : EIATTR_MIN_STACK_SIZE
	.align		4
.L_3:
        /*0018*/ 	.byte	0x04, 0x12
        /*001a*/ 	.short	(.L_5 - .L_4)
	.align		4
.L_4:
        /*001c*/ 	.word	index@(_Z16read_only_kernelPKiPii)
        /*0020*/ 	.word	0x00000000
.L_5:


//--------------------- .nv.compat                --------------------------
	.section	.nv.compat,"",@"SHT_CUDA_COMPAT_INFO"
	.align	4
        /*0000*/ 	.byte	0x02, 0x09, 0x00, 0x00, 0x02, 0x02, 0x01, 0x00, 0x02, 0x05, 0x05, 0x00, 0x03, 0x07, 0x01, 0x01
        /*0010*/ 	.byte	0x02, 0x03, 0x00, 0x00, 0x02, 0x06, 0x01, 0x00, 0x04, 0x0b, 0x08, 0x00, 0x09, 0x00, 0x00, 0x00
        /*0020*/ 	.byte	0x00, 0x00, 0x00, 0x00


//--------------------- .nv.info._Z16read_only_kernelPKiPii --------------------------
	.section	.nv.info._Z16read_only_kernelPKiPii,"",@"SHT_CUDA_INFO"
	.sectionflags	@""
	.align	4


	//----- nvinfo : EIATTR_CUDA_API_VERSION
	.align		4
        /*0000*/ 	.byte	0x04, 0x37
        /*0002*/ 	.short	(.L_7 - .L_6)
.L_6:
        /*0004*/ 	.word	0x00000082


	//----- nvinfo : EIATTR_KPARAM_INFO
	.align		4
.L_7:
        /*0008*/ 	.byte	0x04, 0x17
        /*000a*/ 	.short	(.L_9 - .L_8)
.L_8:
        /*000c*/ 	.word	0x00000000
        /*0010*/ 	.short	0x0002
        /*0012*/ 	.short	0x0010
        /*0014*/ 	.byte	0x00, 0xf0, 0x11, 0x00


	//----- nvinfo : EIATTR_KPARAM_INFO
	.align		4
.L_9:
        /*0018*/ 	.byte	0x04, 0x17
        /*001a*/ 	.short	(.L_11 - .L_10)
.L_10:
        /*001c*/ 	.word	0x00000000
        /*0020*/ 	.short	0x0001
        /*0022*/ 	.short	0x0008
        /*0024*/ 	.byte	0x00, 0xf5, 0x21, 0x00


	//----- nvinfo : EIATTR_KPARAM_INFO
	.align		4
.L_11:
        /*0028*/ 	.byte	0x04, 0x17
        /*002a*/ 	.short	(.L_13 - .L_12)
.L_12:
        /*002c*/ 	.word	0x00000000
        /*0030*/ 	.short	0x0000
        /*0032*/ 	.short	0x0000
        /*0034*/ 	.byte	0x00, 0xf5, 0x21, 0x00


	//----- nvinfo : EIATTR_SPARSE_MMA_MASK
	.align		4
.L_13:
        /*0038*/ 	.byte	0x03, 0x50
        /*003a*/ 	.short	0x0000


	//----- nvinfo : EIATTR_MAXREG_COUNT
	.align		4
        /*003c*/ 	.byte	0x03, 0x1b
        /*003e*/ 	.short	0x00ff


	//----- nvinfo : EIATTR_MERCURY_ISA_VERSION
	.align		4
        /*0040*/ 	.byte	0x03, 0x5f
        /*0042*/ 	.short	0x0101


	//----- nvinfo : EIATTR_VRC_CTA_INIT_COUNT
	.align		4
        /*0044*/ 	.byte	0x02, 0x4a
	.zero		1
	.zero		1


	//----- nvinfo : EIATTR_EXIT_INSTR_OFFSETS
	.align		4
        /*0048*/ 	.byte	0x04, 0x1c
        /*004a*/ 	.short	(.L_15 - .L_14)


	//   ....[0]....
.L_14:
        /*004c*/ 	.word	0x00000070


	//   ....[1]....
        /*0050*/ 	.word	0x000000e0


	//----- nvinfo : EIATTR_CBANK_PARAM_SIZE
	.align		4
.L_15:
        /*0054*/ 	.byte	0x03, 0x19
        /*0056*/ 	.short	0x0014


	//----- nvinfo : EIATTR_PARAM_CBANK
	.align		4
        /*0058*/ 	.byte	0x04, 0x0a
        /*005a*/ 	.short	(.L_17 - .L_16)
	.align		4
.L_16:
        /*005c*/ 	.word	index@(.nv.constant0._Z16read_only_kernelPKiPii)
        /*0060*/ 	.short	0x0380
        /*0062*/ 	.short	0x0014


	//----- nvinfo : EIATTR_SW_WAR
	.align		4
.L_17:
        /*0064*/ 	.byte	0x04, 0x36
        /*0066*/ 	.short	(.L_19 - .L_18)
.L_18:
        /*0068*/ 	.word	0x00000008
.L_19:


//--------------------- .nv.callgraph             --------------------------
	.section	.nv.callgraph,"",@"SHT_CUDA_CALLGRAPH"
	.align	4
	.sectionentsize	8
	.align		4
        /*0000*/ 	.word	0x00000000
	.align		4
        /*0004*/ 	.word	0xffffffff
	.align		4
        /*0008*/ 	.word	0x00000000
	.align		4
        /*000c*/ 	.word	0xfffffffe
	.align		4
        /*0010*/ 	.word	0x00000000
	.align		4
        /*0014*/ 	.word	0xfffffffd
	.align		4
        /*0018*/ 	.word	0x00000000
	.align		4
        /*001c*/ 	.word	0xfffffffc


//--------------------- .text._Z16read_only_kernelPKiPii --------------------------
	.section	.text._Z16read_only_kernelPKiPii,"ax",@progbits
	.align	128
        .global         _Z16read_only_kernelPKiPii
        .type           _Z16read_only_kernelPKiPii,@function
        .size           _Z16read_only_kernelPKiPii,(.L_x_1 - _Z16read_only_kernelPKiPii)
        .other          _Z16read_only_kernelPKiPii,@"STO_CUDA_ENTRY STV_DEFAULT"
_Z16read_only_kernelPKiPii:
.text._Z16read_only_kernelPKiPii:
[----:B------:R-:W-:Y:S01]  /*0000*/  LDC R1, c[0x0][0x37c] ;  /* 0x0000df00ff017b82 */ /* 0x000fe20000000800 */
[----:B------:R-:W0:Y:S07]  /*0010*/  S2R R0, SR_TID.X ;  /* 0x0000000000007919 */ /* 0x000e2e0000002100 */
[----:B------:R-:W0:Y:S01]  /*0020*/  S2UR UR4, SR_CTAID.X ;  /* 0x00000000000479c3 */ /* 0x000e220000002500 */
[----:B------:R-:W1:Y:S07]  /*0030*/  LDCU UR5, c[0x0][0x390] ;  /* 0x00007200ff0577ac */ /* 0x000e6e0008000800 */
[----:B------:R-:W0:Y:S02]  /*0040*/  LDC R7, c[0x0][0x360] ;  /* 0x0000d800ff077b82 */ /* 0x000e240000000800 */
[----:B0-----:R-:W-:-:S05]  /*0050*/  IMAD R7, R7, UR4, R0 ;  /* 0x0000000407077c24 */ /* 0x001fca000f8e0200 */
[----:B-1----:R-:W-:-:S13]  /*0060*/  ISETP.GE.AND P0, PT, R7, UR5, PT ;  /* 0x0000000507007c0c */ /* 0x002fda000bf06270 */
[----:B------:R-:W-:Y:S05]  /*0070*/  @P0 EXIT ;  /* 0x000000000000094d */ /* 0x000fea0003800000 */
[----:B------:R-:W0:Y:S01]  /*0080*/  LDC.64 R2, c[0x0][0x380] ;  /* 0x0000e000ff027b82 */ /* 0x000e220000000a00 */
[----:B------:R-:W0:Y:S07]  /*0090*/  LDCU.64 UR4, c[0x0][0x358] ;  /* 0x00006b00ff0477ac */ /* 0x000e2e0008000a00 */
[----:B------:R-:W1:Y:S01]  /*00a0*/  LDC.64 R4, c[0x0][0x388] ;  /* 0x0000e200ff047b82 */ /* 0x000e620000000a00 */
[----:B0-----:R-:W2:Y:S01]  /*00b0*/  LDG.E R3, desc[UR4][R2.64] ;  /* 0x0000000402037981 */ /* 0x001ea2000c1e1900 */
[----:B-1----:R-:W-:-:S05]  /*00c0*/  IMAD.WIDE R4, R7, 0x4, R4 ;  /* 0x0000000407047825 */ /* 0x002fca00078e0204 */
[----:B--2---:R-:W-:Y:S01]  /*00d0*/  STG.E desc[UR4][R4.64], R3 ;  /* 0x0000000304007986 */ /* 0x004fe2000c101904 */
[----:B------:R-:W-:Y:S05]  /*00e0*/  EXIT ;  /* 0x000000000000794d */ /* 0x000fea0003800000 */
.L_x_0:
[----:B------:R-:W-:-:S00]  /*00f0*/  BRA `(.L_x_0) ;  /* 0xfffffffc00fc7947 */ /* 0x000fc0000383ffff */
[----:B------:R-:W-:-:S00]  /*0100*/  NOP ;  /* 0x0000000000007918 */ /* 0x000fc00000000000 */
[----:B------:R-:W-:-:S00]  /*0110*/  NOP ;  /* 0x0000000000007918 */ /* 0x000fc00000000000 */
[----:B------:R-:W-:-:S00]  /*0120*/  NOP ;  /* 0x0000000000007918 */ /* 0x000fc00000000000 */
[----:B------:R-:W-:-:S00]  /*0130*/  NOP ;  /* 0x0000000000007918 */ /* 0x000fc00000000000 */
[----:B------:R-:W-:-:S00]  /*0140*/  NOP ;  /* 0x0000000000007918 */ /* 0x000fc00000000000 */
[----:B------:R-:W-:-:S00]  /*0150*/  NOP ;  /* 0x0000000000007918 */ /* 0x000fc00000000000 */
[----:B------:R-:W-:-:S00]  /*0160*/  NOP ;  /* 0x0000000000007918 */ /* 0x000fc00000000000 */
[----:B------:R-:W-:-:S00]  /*0170*/  NOP ;  /* 0x0000000000007918 */ /* 0x000fc00000000000 */
.L_x_1:


//--------------------- .nv.shared.reserved.0     --------------------------
	.section	.nv.shared.reserved.0,"aw",@nobits
	.weak		__nv_reservedSMEM_offset_0_alias
	.size		__nv_reservedSMEM_offset_0_alias, 0, 64
	.other		__nv_reservedSMEM_offset_0_alias,@"STO_CUDA_RESERVED_SHARED STV_DEFAULT"
__nv_reservedSMEM_offset_0_alias:
	.zero		0
	.zero		64


//--------------------- .nv.constant0._Z16read_only_kernelPKiPii --------------------------
	.section	.nv.constant0._Z16read_only_kernelPKiPii,"a",@progbits
	.sectionflags	@""
	.align	4
.nv.constant0._Z16read_only_kernelPKiPii:
	.zero		916


//--------------------- SYMBOLS --------------------------

	.type		.nv.reservedSmem.offset0,@object
	.size		.nv.reservedSmem.offset0,0x4
